	.headerflags	@"EF_CUDA_TEXMODE_UNIFIED EF_CUDA_64BIT_ADDRESS EF_CUDA_ACCELERATORS EF_CUDA_SM90 EF_CUDA_VIRTUAL_SM(EF_CUDA_SM90)"
	.elftype	@"ET_EXEC"


//--------------------- .nv.info                  --------------------------
	.section	.nv.info,"",@"SHT_CUDA_INFO"
	.align	4


	//----- nvinfo : EIATTR_REGCOUNT
	.align		4
        /*0000*/ 	.byte	0x04, 0x2f
        /*0002*/ 	.short	(.L_1 - .L_0)
	.align		4
.L_0:
        /*0004*/ 	.word	index@(triton_poi_fused_add_clamp_36)
        /*0008*/ 	.word	0x0000000b


	//----- nvinfo : EIATTR_MIN_STACK_SIZE
	.align		4
.L_1:
        /*000c*/ 	.byte	0x04, 0x12
        /*000e*/ 	.short	(.L_3 - .L_2)
	.align		4
.L_2:
        /*0010*/ 	.word	index@(triton_poi_fused_add_clamp_36)
        /*0014*/ 	.word	0x00000000


	//----- nvinfo : EIATTR_FRAME_SIZE
	.align		4
.L_3:
        /*0018*/ 	.byte	0x04, 0x11
        /*001a*/ 	.short	(.L_5 - .L_4)
	.align		4
.L_4:
        /*001c*/ 	.word	index@(triton_poi_fused_add_clamp_36)
        /*0020*/ 	.word	0x00000000


	//----- nvinfo : EIATTR_MIN_STACK_SIZE
	.align		4
.L_5:
        /*0024*/ 	.byte	0x04, 0x12
        /*0026*/ 	.short	(.L_7 - .L_6)
	.align		4
.L_6:
        /*0028*/ 	.word	index@(triton_poi_fused_add_clamp_36)
        /*002c*/ 	.word	0x00000000
.L_7:


//--------------------- .nv.info.triton_poi_fused_add_clamp_36 --------------------------
	.section	.nv.info.triton_poi_fused_add_clamp_36,"",@"SHT_CUDA_INFO"
	.sectionflags	@""
	.align	4


	//----- nvinfo : EIATTR_CUDA_API_VERSION
	.align		4
        /*0000*/ 	.byte	0x04, 0x37
        /*0002*/ 	.short	(.L_9 - .L_8)
.L_8:
        /*0004*/ 	.word	0x0000007c


	//----- nvinfo : EIATTR_KPARAM_INFO
	.align		4
.L_9:
        /*0008*/ 	.byte	0x04, 0x17
        /*000a*/ 	.short	(.L_11 - .L_10)
.L_10:
        /*000c*/ 	.word	0x00000000
        /*0010*/ 	.short	0x0001
        /*0012*/ 	.short	0x0008
        /*0014*/ 	.byte	0x00, 0xf0, 0x11, 0x00


	//----- nvinfo : EIATTR_KPARAM_INFO
	.align		4
.L_11:
        /*0018*/ 	.byte	0x04, 0x17
        /*001a*/ 	.short	(.L_13 - .L_12)
.L_12:
        /*001c*/ 	.word	0x00000000
        /*0020*/ 	.short	0x0000
        /*0022*/ 	.short	0x0000
        /*0024*/ 	.byte	0x00, 0xf4, 0x21, 0x00


	//----- nvinfo : EIATTR_SPARSE_MMA_MASK
	.align		4
.L_13:
        /*0028*/ 	.byte	0x03, 0x50
        /*002a*/ 	.short	0x0000


	//----- nvinfo : EIATTR_MAXREG_COUNT
	.align		4
        /*002c*/ 	.byte	0x03, 0x1b
        /*002e*/ 	.short	0x00ff


	//----- nvinfo : EIATTR_EXIT_INSTR_OFFSETS
	.align		4
        /*0030*/ 	.byte	0x04, 0x1c
        /*0032*/ 	.short	(.L_15 - .L_14)


	//   ....[0]....
.L_14:
        /*0034*/ 	.word	0x00000180


	//   ....[1]....
        /*0038*/ 	.word	0x000001d0


	//----- nvinfo : EIATTR_REQNTID
	.align		4
.L_15:
        /*003c*/ 	.byte	0x04, 0x10
        /*003e*/ 	.short	(.L_17 - .L_16)
.L_16:
        /*0040*/ 	.word	0x00000020
        /*0044*/ 	.word	0x00000001
        /*0048*/ 	.word	0x00000001


	//----- nvinfo : EIATTR_CBANK_PARAM_SIZE
	.align		4
.L_17:
        /*004c*/ 	.byte	0x03, 0x19
        /*004e*/ 	.short	0x000c


	//----- nvinfo : EIATTR_PARAM_CBANK
	.align		4
        /*0050*/ 	.byte	0x04, 0x0a
        /*0052*/ 	.short	(.L_19 - .L_18)
	.align		4
.L_18:
        /*0054*/ 	.word	index@(.nv.constant0.triton_poi_fused_add_clamp_36)
        /*0058*/ 	.short	0x0210
        /*005a*/ 	.short	0x000c


	//----- nvinfo : EIATTR_SW_WAR
	.align		4
.L_19:
        /*005c*/ 	.byte	0x04, 0x36
        /*005e*/ 	.short	(.L_21 - .L_20)
.L_20:
        /*0060*/ 	.word	0x00000008
.L_21:


//--------------------- .nv.callgraph             --------------------------
	.section	.nv.callgraph,"",@"SHT_CUDA_CALLGRAPH"
	.align	4
	.sectionentsize	8
	.align		4
        /*0000*/ 	.word	0x00000000
	.align		4
        /*0004*/ 	.word	0xffffffff
	.align		4
        /*0008*/ 	.word	0x00000000
	.align		4
        /*000c*/ 	.word	0xfffffffe
	.align		4
        /*0010*/ 	.word	0x00000000
	.align		4
        /*0014*/ 	.word	0xfffffffd
	.align		4
        /*0018*/ 	.word	0x00000000
	.align		4
        /*001c*/ 	.word	0xfffffffc


//--------------------- .text.triton_poi_fused_add_clamp_36 --------------------------
	.section	.text.triton_poi_fused_add_clamp_36,"ax",@progbits
	.align	128
        .global         triton_poi_fused_add_clamp_36
        .type           triton_poi_fused_add_clamp_36,@function
        .size           triton_poi_fused_add_clamp_36,(.L_x_1 - triton_poi_fused_add_clamp_36)
        .other          triton_poi_fused_add_clamp_36,@"STO_CUDA_ENTRY STV_DEFAULT"
triton_poi_fused_add_clamp_36:
.text.triton_poi_fused_add_clamp_36:
[----:B------:R-:W0:Y:S02]  /*0000*/  LDC R1, c[0x0][0x28] ;  /* 0x00000a00ff017b82 */ /* 0x000e240000000800 */
[----:B------:R-:W1:Y:S01]  /*0010*/  S2R R0, SR_TID.X ;  /* 0x0000000000007919 */ /* 0x000e620000002100 */
[----:B------:R-:W2:Y:S01]  /*0020*/  S2R R5, SR_CTAID.X ;  /* 0x0000000000057919 */ /* 0x000ea20000002500 */
[----:B-1----:R-:W-:-:S05]  /*0030*/  IMAD.SHL.U32 R0, R0, 0x2, RZ ;  /* 0x0000000200007824 */ /* 0x002fca00078e00ff */
[----:B------:R-:W-:-:S05]  /*0040*/  LOP3.LUT R0, R0, 0x3e, RZ, 0xc0, !PT ;  /* 0x0000003e00007812 */ /* 0x000fca00078ec0ff */
[----:B--2---:R-:W-:-:S04]  /*0050*/  IMAD R5, R5, 0x40, R0 ;  /* 0x0000004005057824 */ /* 0x004fc800078e0200 */
[C---:B------:R-:W-:Y:S01]  /*0060*/  VIADD R0, R5.reuse, 0x1 ;  /* 0x0000000105007836 */ /* 0x040fe20000000000 */
[----:B------:R-:W-:Y:S02]  /*0070*/  I2FP.F32.S32 R2, R5 ;  /* 0x0000000500027245 */ /* 0x000fe40000201400 */
[----:B------:R-:W-:Y:S02]  /*0080*/  ISETP.GE.AND P0, PT, R5, 0x40, PT ;  /* 0x000000400500780c */ /* 0x000fe40003f06270 */
[----:B------:R-:W-:Y:S01]  /*0090*/  I2FP.F32.S32 R0, R0 ;  /* 0x0000000000007245 */ /* 0x000fe20000201400 */
[----:B------:R-:W-:-:S04]  /*00a0*/  FMUL R2, R2, 0.047619048506021499634 ;  /* 0x3d430c3102027820 */ /* 0x000fc80000400000 */
[----:B------:R-:W-:Y:S01]  /*00b0*/  FMUL R0, R0, 0.047619048506021499634 ;  /* 0x3d430c3100007820 */ /* 0x000fe20000400000 */
[----:B------:R-:W-:Y:S02]  /*00c0*/  FMNMX R4, RZ, R2, !PT ;  /* 0x00000002ff047209 */ /* 0x000fe40007800000 */
[----:B------:R-:W1:Y:S02]  /*00d0*/  LDC.64 R2, c[0x0][0x210] ;  /* 0x00008400ff027b82 */ /* 0x000e640000000a00 */
[----:B------:R-:W-:Y:S02]  /*00e0*/  FMNMX R0, RZ, R0, !PT ;  /* 0x00000000ff007209 */ /* 0x000fe40007800000 */
[----:B------:R-:W2:Y:S08]  /*00f0*/  F2I.TRUNC.NTZ R4, R4 ;  /* 0x0000000400047305 */ /* 0x000eb0000020f100 */
[----:B------:R-:W3:Y:S01]  /*0100*/  F2I.TRUNC.NTZ R0, R0 ;  /* 0x0000000000007305 */ /* 0x000ee2000020f100 */
[----:B--2---:R-:W-:-:S05]  /*0110*/  VIMNMX R6, R4, 0x2, PT ;  /* 0x0000000204067848 */ /* 0x004fca0003fe0100 */
[----:B------:R-:W-:Y:S02]  /*0120*/  VIADD R6, R6, 0x1 ;  /* 0x0000000106067836 */ /* 0x000fe40000000000 */
[----:B-1----:R-:W-:Y:S01]  /*0130*/  IMAD.WIDE R2, R5, 0x8, R2 ;  /* 0x0000000805027825 */ /* 0x002fe200078e0202 */
[----:B---3--:R-:W-:Y:S02]  /*0140*/  VIMNMX R7, R0, 0x2, PT ;  /* 0x0000000200077848 */ /* 0x008fe40003fe0100 */
[----:B------:R-:W-:-:S03]  /*0150*/  SHF.R.S32.HI R5, RZ, 0x1f, R6 ;  /* 0x0000001fff057819 */ /* 0x000fc60000011406 */
[----:B------:R-:W-:-:S05]  /*0160*/  VIADD R8, R7, 0x1 ;  /* 0x0000000107087836 */ /* 0x000fca0000000000 */
[----:B------:R-:W-:Y:S01]  /*0170*/  SHF.R.S32.HI R7, RZ, 0x1f, R8 ;  /* 0x0000001fff077819 */ /* 0x000fe20000011408 */
[----:B------:R-:W-:Y:S06]  /*0180*/  @P0 EXIT ;  /* 0x000000000000094d */ /* 0x000fec0003800000 */
[----:B------:R-:W-:Y:S01]  /*0190*/  IMAD.MOV.U32 R4, RZ, RZ, R6 ;  /* 0x000000ffff047224 */ /* 0x000fe200078e0006 */
[----:B------:R-:W-:Y:S01]  /*01a0*/  ULDC.64 UR4, c[0x0][0x208] ;  /* 0x0000820000047ab9 */ /* 0x000fe20000000a00 */
[----:B------:R-:W-:-:S05]  /*01b0*/  IMAD.MOV.U32 R6, RZ, RZ, R8 ;  /* 0x000000ffff067224 */ /* 0x000fca00078e0008 */
[----:B------:R-:W-:Y:S01]  /*01c0*/  STG.E.128 desc[UR4][R2.64], R4 ;  /* 0x0000000402007986 */ /* 0x000fe2000c101d04 */
[----:B------:R-:W-:Y:S05]  /*01d0*/  EXIT ;  /* 0x000000000000794d */ /* 0x000fea0003800000 */
.L_x_0:
[----:B------:R-:W-:-:S00]  /*01e0*/  BRA `(.L_x_0) ;  /* 0xfffffffc00fc7947 */ /* 0x000fc0000383ffff */
[----:B------:R-:W-:-:S00]  /*01f0*/  NOP ;  /* 0x0000000000007918 */ /* 0x000fc00000000000 */
        /* <DEDUP_REMOVED lines=8> */
.L_x_1:


//--------------------- .nv.constant0.triton_poi_fused_add_clamp_36 --------------------------
	.section	.nv.constant0.triton_poi_fused_add_clamp_36,"a",@progbits
	.sectionflags	@""
	.align	4
.nv.constant0.triton_poi_fused_add_clamp_36:
	.zero		540
